	.headerflags	@"EF_CUDA_TEXMODE_UNIFIED EF_CUDA_64BIT_ADDRESS EF_CUDA_ACCELERATORS EF_CUDA_SM90 EF_CUDA_VIRTUAL_SM(EF_CUDA_SM90)"
	.elftype	@"ET_EXEC"


//--------------------- .nv.info                  --------------------------
	.section	.nv.info,"",@"SHT_CUDA_INFO"
	.align	4


	//----- nvinfo : EIATTR_REGCOUNT
	.align		4
        /*0000*/ 	.byte	0x04, 0x2f
        /*0002*/ 	.short	(.L_1 - .L_0)
	.align		4
.L_0:
        /*0004*/ 	.word	index@(triton_poi_fused_convolution_max_pool2d_with_indices_relu_21)
        /*0008*/ 	.word	0x00000012


	//----- nvinfo : EIATTR_MIN_STACK_SIZE
	.align		4
.L_1:
        /*000c*/ 	.byte	0x04, 0x12
        /*000e*/ 	.short	(.L_3 - .L_2)
	.align		4
.L_2:
        /*0010*/ 	.word	index@(triton_poi_fused_convolution_max_pool2d_with_indices_relu_21)
        /*0014*/ 	.word	0x00000000


	//----- nvinfo : EIATTR_FRAME_SIZE
	.align		4
.L_3:
        /*0018*/ 	.byte	0x04, 0x11
        /*001a*/ 	.short	(.L_5 - .L_4)
	.align		4
.L_4:
        /*001c*/ 	.word	index@(triton_poi_fused_convolution_max_pool2d_with_indices_relu_21)
        /*0020*/ 	.word	0x00000000


	//----- nvinfo : EIATTR_MIN_STACK_SIZE
	.align		4
.L_5:
        /*0024*/ 	.byte	0x04, 0x12
        /*0026*/ 	.short	(.L_7 - .L_6)
	.align		4
.L_6:
        /*0028*/ 	.word	index@(triton_poi_fused_convolution_max_pool2d_with_indices_relu_21)
        /*002c*/ 	.word	0x00000000
.L_7:


//--------------------- .nv.info.triton_poi_fused_convolution_max_pool2d_with_indices_relu_21 --------------------------
	.section	.nv.info.triton_poi_fused_convolution_max_pool2d_with_indices_relu_21,"",@"SHT_CUDA_INFO"
	.sectionflags	@""
	.align	4


	//----- nvinfo : EIATTR_CUDA_API_VERSION
	.align		4
        /*0000*/ 	.byte	0x04, 0x37
        /*0002*/ 	.short	(.L_9 - .L_8)
.L_8:
        /*0004*/ 	.word	0x0000007c


	//----- nvinfo : EIATTR_KPARAM_INFO
	.align		4
.L_9:
        /*0008*/ 	.byte	0x04, 0x17
        /*000a*/ 	.short	(.L_11 - .L_10)
.L_10:
        /*000c*/ 	.word	0x00000000
        /*0010*/ 	.short	0x0004
        /*0012*/ 	.short	0x001c
        /*0014*/ 	.byte	0x00, 0xf0, 0x11, 0x00


	//----- nvinfo : EIATTR_KPARAM_INFO
	.align		4
.L_11:
        /*0018*/ 	.byte	0x04, 0x17
        /*001a*/ 	.short	(.L_13 - .L_12)
.L_12:
        /*001c*/ 	.word	0x00000000
        /*0020*/ 	.short	0x0003
        /*0022*/ 	.short	0x0018
        /*0024*/ 	.byte	0x00, 0xf0, 0x11, 0x00


	//----- nvinfo : EIATTR_KPARAM_INFO
	.align		4
.L_13:
        /*0028*/ 	.byte	0x04, 0x17
        /*002a*/ 	.short	(.L_15 - .L_14)
.L_14:
        /*002c*/ 	.word	0x00000000
        /*0030*/ 	.short	0x0002
        /*0032*/ 	.short	0x0010
        /*0034*/ 	.byte	0x00, 0xf4, 0x21, 0x00


	//----- nvinfo : EIATTR_KPARAM_INFO
	.align		4
.L_15:
        /*0038*/ 	.byte	0x04, 0x17
        /*003a*/ 	.short	(.L_17 - .L_16)
.L_16:
        /*003c*/ 	.word	0x00000000
        /*0040*/ 	.short	0x0001
        /*0042*/ 	.short	0x0008
        /*0044*/ 	.byte	0x00, 0xf4, 0x21, 0x00


	//----- nvinfo : EIATTR_KPARAM_INFO
	.align		4
.L_17:
        /*0048*/ 	.byte	0x04, 0x17
        /*004a*/ 	.short	(.L_19 - .L_18)
.L_18:
        /*004c*/ 	.word	0x00000000
        /*0050*/ 	.short	0x0000
        /*0052*/ 	.short	0x0000
        /*0054*/ 	.byte	0x00, 0xf4, 0x21, 0x00


	//----- nvinfo : EIATTR_SPARSE_MMA_MASK
	.align		4
.L_19:
        /*0058*/ 	.byte	0x03, 0x50
        /*005a*/ 	.short	0x0000


	//----- nvinfo : EIATTR_MAXREG_COUNT
	.align		4
        /*005c*/ 	.byte	0x03, 0x1b
        /*005e*/ 	.short	0x00ff


	//----- nvinfo : EIATTR_EXIT_INSTR_OFFSETS
	.align		4
        /*0060*/ 	.byte	0x04, 0x1c
        /*0062*/ 	.short	(.L_21 - .L_20)


	//   ....[0]....
.L_20:
        /*0064*/ 	.word	0x00000390


	//   ....[1]....
        /*0068*/ 	.word	0x00000410


	//----- nvinfo : EIATTR_REQNTID
	.align		4
.L_21:
        /*006c*/ 	.byte	0x04, 0x10
        /*006e*/ 	.short	(.L_23 - .L_22)
.L_22:
        /*0070*/ 	.word	0x00000080
        /*0074*/ 	.word	0x00000001
        /*0078*/ 	.word	0x00000001


	//----- nvinfo : EIATTR_CBANK_PARAM_SIZE
	.align		4
.L_23:
        /*007c*/ 	.byte	0x03, 0x19
        /*007e*/ 	.short	0x0020


	//----- nvinfo : EIATTR_PARAM_CBANK
	.align		4
        /*0080*/ 	.byte	0x04, 0x0a
        /*0082*/ 	.short	(.L_25 - .L_24)
	.align		4
.L_24:
        /*0084*/ 	.word	index@(.nv.constant0.triton_poi_fused_convolution_max_pool2d_with_indices_relu_21)
        /*0088*/ 	.short	0x0210
        /*008a*/ 	.short	0x0020


	//----- nvinfo : EIATTR_SW_WAR
	.align		4
.L_25:
        /*008c*/ 	.byte	0x04, 0x36
        /*008e*/ 	.short	(.L_27 - .L_26)
.L_26:
        /*0090*/ 	.word	0x00000008
.L_27:


//--------------------- .nv.callgraph             --------------------------
	.section	.nv.callgraph,"",@"SHT_CUDA_CALLGRAPH"
	.align	4
	.sectionentsize	8
	.align		4
        /*0000*/ 	.word	0x00000000
	.align		4
        /*0004*/ 	.word	0xffffffff
	.align		4
        /*0008*/ 	.word	0x00000000
	.align		4
        /*000c*/ 	.word	0xfffffffe
	.align		4
        /*0010*/ 	.word	0x00000000
	.align		4
        /*0014*/ 	.word	0xfffffffd
	.align		4
        /*0018*/ 	.word	0x00000000
	.align		4
        /*001c*/ 	.word	0xfffffffc


//--------------------- .text.triton_poi_fused_convolution_max_pool2d_with_indices_relu_21 --------------------------
	.section	.text.triton_poi_fused_convolution_max_pool2d_with_indices_relu_21,"ax",@progbits
	.sectionflags	@"SHF_BARRIERS=1"
	.align	128
        .global         triton_poi_fused_convolution_max_pool2d_with_indices_relu_21
        .type           triton_poi_fused_convolution_max_pool2d_with_indices_relu_21,@function
        .size           triton_poi_fused_convolution_max_pool2d_with_indices_relu_21,(.L_x_1 - triton_poi_fused_convolution_max_pool2d_with_indices_relu_21)
        .other          triton_poi_fused_convolution_max_pool2d_with_indices_relu_21,@"STO_CUDA_ENTRY STV_DEFAULT"
triton_poi_fused_convolution_max_pool2d_with_indices_relu_21:
.text.triton_poi_fused_convolution_max_pool2d_with_indices_relu_21:
[----:B------:R-:W0:Y:S02]  /*0000*/  LDC R1, c[0x0][0x28] ;  /* 0x00000a00ff017b82 */ /* 0x000e240000000800 */
[----:B------:R-:W1:Y:S01]  /*0010*/  S2R R6, SR_TID.X ;  /* 0x0000000000067919 */ /* 0x000e620000002100 */
[----:B------:R-:W2:Y:S01]  /*0020*/  S2UR UR4, SR_CTAID.X ;  /* 0x00000000000479c3 */ /* 0x000ea20000002500 */
[----:B------:R-:W-:Y:S01]  /*0030*/  ULDC.64 UR8, c[0x0][0x208] ;  /* 0x0000820000087ab9 */ /* 0x000fe20000000a00 */
[----:B------:R-:W3:Y:S06]  /*0040*/  S2R R2, SR_CTAID.Y ;  /* 0x0000000000027919 */ /* 0x000eec0000002600 */
[----:B------:R-:W4:Y:S01]  /*0050*/  LDC.64 R4, c[0x0][0x218] ;  /* 0x00008600ff047b82 */ /* 0x000f220000000a00 */
[----:B--2---:R-:W-:Y:S01]  /*0060*/  USHF.L.U32 UR4, UR4, 0x4, URZ ;  /* 0x0000000404047899 */ /* 0x004fe2000800063f */
[----:B-1----:R-:W-:-:S02]  /*0070*/  IMAD.SHL.U32 R9, R6, 0x2, RZ ;  /* 0x0000000206097824 */ /* 0x002fc400078e00ff */
[----:B---3--:R-:W-:Y:S01]  /*0080*/  IMAD.SHL.U32 R0, R2, 0x10, RZ ;  /* 0x0000001002007824 */ /* 0x008fe200078e00ff */
[----:B------:R-:W-:Y:S02]  /*0090*/  SHF.R.S32.HI R7, RZ, 0x1b, R2 ;  /* 0x0000001bff077819 */ /* 0x000fe40000011402 */
[----:B------:R-:W-:Y:S01]  /*00a0*/  LOP3.LUT R9, R9, 0xe, RZ, 0xc0, !PT ;  /* 0x0000000e09097812 */ /* 0x000fe200078ec0ff */
[----:B------:R-:W1:Y:S01]  /*00b0*/  LDC.64 R2, c[0x0][0x210] ;  /* 0x00008400ff027b82 */ /* 0x000e620000000a00 */
[----:B------:R-:W-:Y:S02]  /*00c0*/  SGXT R7, R7, 0x1 ;  /* 0x000000010707781a */ /* 0x000fe40000000200 */
[----:B------:R-:W-:-:S04]  /*00d0*/  LOP3.LUT R8, R0, R9, RZ, 0xfc, !PT ;  /* 0x0000000900087212 */ /* 0x000fc800078efcff */
[----:B------:R-:W-:Y:S02]  /*00e0*/  LEA.HI R10, R7, R8, RZ, 0x9 ;  /* 0x00000008070a7211 */ /* 0x000fe400078f48ff */
[----:B------:R-:W-:Y:S02]  /*00f0*/  SHF.R.U32.HI R7, RZ, 0x3, R6 ;  /* 0x00000003ff077819 */ /* 0x000fe40000011606 */
[C---:B------:R-:W-:Y:S01]  /*0100*/  LOP3.LUT R11, R10.reuse, 0xfffffe00, RZ, 0xc0, !PT ;  /* 0xfffffe000a0b7812 */ /* 0x040fe200078ec0ff */
[----:B------:R-:W-:Y:S01]  /*0110*/  IMAD.SHL.U32 R10, R10, 0x10, RZ ;  /* 0x000000100a0a7824 */ /* 0x000fe200078e00ff */
[----:B------:R-:W-:-:S03]  /*0120*/  SGXT.U32 R7, R7, 0x4 ;  /* 0x000000040707781a */ /* 0x000fc60000000000 */
[----:B------:R-:W-:Y:S01]  /*0130*/  IMAD.IADD R11, R8, 0x1, -R11 ;  /* 0x00000001080b7824 */ /* 0x000fe200078e0a0b */
[----:B------:R-:W-:Y:S02]  /*0140*/  LOP3.LUT R8, R7, UR4, RZ, 0xfc, !PT ;  /* 0x0000000407087c12 */ /* 0x000fe4000f8efcff */
[----:B------:R-:W-:Y:S01]  /*0150*/  LOP3.LUT R13, R10, 0xffffe000, RZ, 0xc0, !PT ;  /* 0xffffe0000a0d7812 */ /* 0x000fe200078ec0ff */
[----:B----4-:R-:W-:Y:S01]  /*0160*/  IMAD.WIDE R4, R11, 0x4, R4 ;  /* 0x000000040b047825 */ /* 0x010fe200078e0204 */
[----:B------:R-:W-:-:S03]  /*0170*/  ISETP.GE.AND P0, PT, R8, 0x10, PT ;  /* 0x000000100800780c */ /* 0x000fc60003f06270 */
[----:B------:R-:W-:Y:S02]  /*0180*/  IMAD R10, R8, 0x200, R11 ;  /* 0x00000200080a7824 */ /* 0x000fe400078e020b */
[----:B------:R-:W2:Y:S02]  /*0190*/  LDG.E.EL.64 R4, desc[UR8][R4.64] ;  /* 0x0000000804047981 */ /* 0x000ea4000c2e1b00 */
[----:B------:R-:W-:-:S04]  /*01a0*/  IMAD.IADD R13, R10, 0x1, R13 ;  /* 0x000000010a0d7824 */ /* 0x000fc800078e020d */
[----:B-1----:R-:W-:Y:S01]  /*01b0*/  IMAD.WIDE R10, R13, 0x4, R2 ;  /* 0x000000040d0a7825 */ /* 0x002fe200078e0202 */
[----:B------:R-:W-:-:S06]  /*01c0*/  CS2R R2, SRZ ;  /* 0x0000000000027805 */ /* 0x000fcc000001ff00 */
[----:B------:R-:W2:Y:S01]  /*01d0*/  @!P0 LDG.E.EL.64 R2, desc[UR8][R10.64] ;  /* 0x000000080a028981 */ /* 0x000ea2000c2e1b00 */
[----:B------:R-:W1:Y:S01]  /*01e0*/  S2UR UR6, SR_CgaCtaId ;  /* 0x00000000000679c3 */ /* 0x000e620000008800 */
[----:B------:R-:W-:Y:S01]  /*01f0*/  IMAD.SHL.U32 R8, R6, 0x20, RZ ;  /* 0x0000002006087824 */ /* 0x000fe200078e00ff */
[----:B------:R-:W-:-:S04]  /*0200*/  UMOV UR5, 0x400 ;  /* 0x0000040000057882 */ /* 0x000fc80000000000 */
[----:B------:R-:W-:-:S04]  /*0210*/  LOP3.LUT R8, R8, 0xe0, RZ, 0xc0, !PT ;  /* 0x000000e008087812 */ /* 0x000fc800078ec0ff */
[C---:B------:R-:W-:Y:S02]  /*0220*/  LOP3.LUT R14, R8.reuse, 0x10, RZ, 0xfc, !PT ;  /* 0x00000010080e7812 */ /* 0x040fe400078efcff */
[----:B------:R-:W-:Y:S01]  /*0230*/  LOP3.LUT R12, R8, R7, RZ, 0xfc, !PT ;  /* 0x00000007080c7212 */ /* 0x000fe200078efcff */
[----:B-1----:R-:W-:-:S06]  /*0240*/  UPRMT UR5, UR6, 0x654, UR5 ;  /* 0x0000065406057896 */ /* 0x002fcc0008000005 */
[----:B------:R-:W-:Y:S02]  /*0250*/  LEA.HI R13, R8, UR5, RZ, 0x1e ;  /* 0x00000005080d7c11 */ /* 0x000fe4000f8ff0ff */
[----:B------:R-:W-:-:S03]  /*0260*/  LEA.HI R15, R14, UR5, RZ, 0x1e ;  /* 0x000000050e0f7c11 */ /* 0x000fc6000f8ff0ff */
[C---:B------:R-:W-:Y:S02]  /*0270*/  IMAD R13, R12.reuse, 0x4, R13 ;  /* 0x000000040c0d7824 */ /* 0x040fe400078e020d */
[----:B------:R-:W-:Y:S01]  /*0280*/  IMAD R12, R12, 0x4, R15 ;  /* 0x000000040c0c7824 */ /* 0x000fe200078e020f */
[----:B------:R-:W-:-:S04]  /*0290*/  LOP3.LUT R9, R9, UR4, RZ, 0xfc, !PT ;  /* 0x0000000409097c12 */ /* 0x000fc8000f8efcff */
[----:B------:R-:W-:Y:S02]  /*02a0*/  ISETP.GE.AND P2, PT, R9, 0x10, PT ;  /* 0x000000100900780c */ /* 0x000fe40003f46270 */
[----:B--2---:R-:W-:Y:S01]  /*02b0*/  FSETP.GEU.AND P0, PT, R2, -R4, PT ;  /* 0x800000040200720b */ /* 0x004fe20003f0e000 */
[----:B------:R-:W-:Y:S01]  /*02c0*/  FADD R2, R4, R2 ;  /* 0x0000000204027221 */ /* 0x000fe20000000000 */
[----:B------:R-:W-:Y:S01]  /*02d0*/  FSETP.GEU.AND P1, PT, R3, -R5, PT ;  /* 0x800000050300720b */ /* 0x000fe20003f2e000 */
[----:B------:R-:W-:-:S03]  /*02e0*/  FADD R3, R5, R3 ;  /* 0x0000000305037221 */ /* 0x000fc60000000000 */
[----:B------:R-:W-:Y:S02]  /*02f0*/  FSEL R2, R2, RZ, P0 ;  /* 0x000000ff02027208 */ /* 0x000fe40000000000 */
[----:B------:R-:W-:-:S03]  /*0300*/  FSEL R3, R3, RZ, P1 ;  /* 0x000000ff03037208 */ /* 0x000fc60000800000 */
[----:B------:R1:W-:Y:S04]  /*0310*/  STS [R13], R2 ;  /* 0x000000020d007388 */ /* 0x0003e80000000800 */
[----:B------:R1:W-:Y:S01]  /*0320*/  STS [R12+0x40], R3 ;  /* 0x000040030c007388 */ /* 0x0003e20000000800 */
[----:B------:R-:W-:Y:S01]  /*0330*/  SHF.R.U32.HI R4, RZ, 0x1, R6 ;  /* 0x00000001ff047819 */ /* 0x000fe20000011606 */
[----:B------:R-:W-:-:S03]  /*0340*/  IMAD.SHL.U32 R6, R6, 0x8, RZ ;  /* 0x0000000806067824 */ /* 0x000fc600078e00ff */
[----:B------:R-:W-:Y:S02]  /*0350*/  LOP3.LUT R4, R4, 0x3c, RZ, 0xc0, !PT ;  /* 0x0000003c04047812 */ /* 0x000fe400078ec0ff */
[----:B------:R-:W-:-:S04]  /*0360*/  LOP3.LUT R5, R6, 0x3f8, RZ, 0xc0, !PT ;  /* 0x000003f806057812 */ /* 0x000fc800078ec0ff */
[----:B------:R-:W-:Y:S01]  /*0370*/  IADD3 R4, R5, UR5, R4 ;  /* 0x0000000505047c10 */ /* 0x000fe2000fffe004 */
[----:B------:R-:W-:Y:S06]  /*0380*/  BAR.SYNC.DEFER_BLOCKING 0x0 ;  /* 0x0000000000007b1d */ /* 0x000fec0000010000 */
[----:B-1----:R-:W-:Y:S05]  /*0390*/  @P2 EXIT ;  /* 0x000000000000294d */ /* 0x002fea0003800000 */
[----:B------:R-:W-:Y:S01]  /*03a0*/  LDS R10, [R4] ;  /* 0x00000000040a7984 */ /* 0x000fe20000000800 */
[----:B------:R-:W0:Y:S01]  /*03b0*/  LDC.64 R2, c[0x0][0x220] ;  /* 0x00008800ff027b82 */ /* 0x000e220000000a00 */
[----:B------:R-:W-:Y:S02]  /*03c0*/  LOP3.LUT R0, R0, R7, RZ, 0xfc, !PT ;  /* 0x0000000700007212 */ /* 0x000fe400078efcff */
[----:B------:R-:W1:Y:S03]  /*03d0*/  LDS R11, [R4+0x4] ;  /* 0x00000400040b7984 */ /* 0x000e660000000800 */
[----:B------:R-:W-:-:S04]  /*03e0*/  IMAD R9, R0, 0x10, R9 ;  /* 0x0000001000097824 */ /* 0x000fc800078e0209 */
[----:B0-----:R-:W-:-:S05]  /*03f0*/  IMAD.WIDE R2, R9, 0x4, R2 ;  /* 0x0000000409027825 */ /* 0x001fca00078e0202 */
[----:B-1----:R-:W-:Y:S01]  /*0400*/  STG.E.64 desc[UR8][R2.64], R10 ;  /* 0x0000000a02007986 */ /* 0x002fe2000c101b08 */
[----:B------:R-:W-:Y:S05]  /*0410*/  EXIT ;  /* 0x000000000000794d */ /* 0x000fea0003800000 */
.L_x_0:
[----:B------:R-:W-:-:S00]  /*0420*/  BRA `(.L_x_0) ;  /* 0xfffffffc00fc7947 */ /* 0x000fc0000383ffff */
[----:B------:R-:W-:-:S00]  /*0430*/  NOP ;  /* 0x0000000000007918 */ /* 0x000fc00000000000 */
        /* <DEDUP_REMOVED lines=12> */
.L_x_1:


//--------------------- .nv.shared.triton_poi_fused_convolution_max_pool2d_with_indices_relu_21 --------------------------
	.section	.nv.shared.triton_poi_fused_convolution_max_pool2d_with_indices_relu_21,"aw",@nobits
	.sectionflags	@""
	.align	16
	.zero		1024


//--------------------- .nv.constant0.triton_poi_fused_convolution_max_pool2d_with_indices_relu_21 --------------------------
	.section	.nv.constant0.triton_poi_fused_convolution_max_pool2d_with_indices_relu_21,"a",@progbits
	.sectionflags	@""
	.align	4
.nv.constant0.triton_poi_fused_convolution_max_pool2d_with_indices_relu_21:
	.zero		560
